//
// Generated by NVIDIA NVVM Compiler
//
// Compiler Build ID: CL-36424714
// Cuda compilation tools, release 13.0, V13.0.88
// Based on NVVM 20.0.0
//

.version 9.0
.target sm_100
.address_size 64

	// .globl	_Z3addiPfS_
.extern .func  (.param .b32 func_retval0) vprintf
(
	.param .b64 vprintf_param_0,
	.param .b64 vprintf_param_1
)
;
.global .align 1 .b8 $str[45] = {83, 116, 97, 114, 116, 101, 100, 32, 116, 104, 114, 101, 97, 100, 58, 32, 37, 100, 44, 32, 98, 108, 111, 99, 107, 105, 100, 58, 32, 37, 100, 44, 32, 97, 116, 32, 116, 105, 109, 101, 32, 37, 100, 10};
.global .align 1 .b8 $str$1[29] = {86, 97, 108, 105, 100, 32, 105, 110, 100, 101, 120, 58, 32, 37, 100, 44, 32, 37, 100, 44, 32, 37, 100, 44, 32, 37, 100, 10};
.global .align 1 .b8 $str$2[27] = {73, 110, 118, 97, 108, 105, 100, 32, 105, 110, 100, 101, 120, 32, 105, 103, 110, 111, 114, 101, 100, 58, 32, 37, 100, 10};

.visible .entry _Z3addiPfS_(
	.param .u32 _Z3addiPfS__param_0,
	.param .u64 .ptr .align 1 _Z3addiPfS__param_1,
	.param .u64 .ptr .align 1 _Z3addiPfS__param_2
)
{
	.local .align 16 .b8 	__local_depot0[16];
	.reg .b64 	%SP;
	.reg .b64 	%SPL;
	.reg .pred 	%p<2>;
	.reg .b32 	%r<12>;
	.reg .b32 	%f<4>;
	.reg .b64 	%rd<19>;

	mov.u64 	%SPL, __local_depot0;
	cvta.local.u64 	%SP, %SPL;
	ld.param.u32 	%r5, [_Z3addiPfS__param_0];
	ld.param.u64 	%rd2, [_Z3addiPfS__param_1];
	ld.param.u64 	%rd3, [_Z3addiPfS__param_2];
	add.u64 	%rd5, %SP, 0;
	add.u64 	%rd1, %SPL, 0;
	// begin inline asm
	mov.u64 	%rd4, %clock64;
	// end inline asm
	mov.u32 	%r1, %tid.x;
	mov.u32 	%r2, %ctaid.x;
	st.local.v2.u32 	[%rd1], {%r1, %r2};
	st.local.u32 	[%rd1+8], %rd4;
	mov.u64 	%rd6, $str;
	cvta.global.u64 	%rd7, %rd6;
	{ // callseq 0, 0
	.param .b64 param0;
	st.param.b64 	[param0], %rd7;
	.param .b64 param1;
	st.param.b64 	[param1], %rd5;
	.param .b32 retval0;
	call.uni (retval0), 
	vprintf, 
	(
	param0, 
	param1
	);
	ld.param.b32 	%r6, [retval0];
	} // callseq 0
	mov.u32 	%r3, %ntid.x;
	mad.lo.s32 	%r4, %r3, %r2, %r1;
	setp.ge.s32 	%p1, %r4, %r5;
	@%p1 bra 	$L__BB0_2;
	cvta.to.global.u64 	%rd11, %rd2;
	cvta.to.global.u64 	%rd12, %rd3;
	mul.wide.s32 	%rd13, %r4, 4;
	add.s64 	%rd14, %rd11, %rd13;
	ld.global.f32 	%f1, [%rd14];
	add.s64 	%rd15, %rd12, %rd13;
	ld.global.f32 	%f2, [%rd15];
	add.f32 	%f3, %f1, %f2;
	st.global.f32 	[%rd15], %f3;
	st.local.v4.u32 	[%rd1], {%r1, %r2, %r3, %r4};
	mov.u64 	%rd16, $str$1;
	cvta.global.u64 	%rd17, %rd16;
	{ // callseq 2, 0
	.param .b64 param0;
	st.param.b64 	[param0], %rd17;
	.param .b64 param1;
	st.param.b64 	[param1], %rd5;
	.param .b32 retval0;
	call.uni (retval0), 
	vprintf, 
	(
	param0, 
	param1
	);
	ld.param.b32 	%r10, [retval0];
	} // callseq 2
	bra.uni 	$L__BB0_3;
$L__BB0_2:
	st.local.u32 	[%rd1], %r4;
	mov.u64 	%rd8, $str$2;
	cvta.global.u64 	%rd9, %rd8;
	{ // callseq 1, 0
	.param .b64 param0;
	st.param.b64 	[param0], %rd9;
	.param .b64 param1;
	st.param.b64 	[param1], %rd5;
	.param .b32 retval0;
	call.uni (retval0), 
	vprintf, 
	(
	param0, 
	param1
	);
	ld.param.b32 	%r8, [retval0];
	} // callseq 1
$L__BB0_3:
	ret;

}


// ===== COMPILED SASS (sm_100) =====

	.target	sm_100

	.elftype	@"ET_EXEC"


//--------------------- .note.nv.tkinfo           --------------------------
	.section	.note.nv.tkinfo,"",@"SHT_NOTE"
	.sectionflags	@"SHF_NOTE_NV_TKINFO"
	.tkinfo
        /*0018*/ 	.word	0x00000002
        /*0030*/ 	.string	""
        /*0030*/ 	.string	"ptxas"
        /*0030*/ 	.string	"Cuda compilation tools, release 13.0, V13.0.88"
        /*0030*/ 	.string	"Build cuda_13.0.r13.0/compiler.36424714_0"
        /*0030*/ 	.string	"-arch sm_100 -m 64 "



//--------------------- .note.nv.cuinfo           --------------------------
	.section	.note.nv.cuinfo,"",@"SHT_NOTE"
	.sectionflags	@"SHF_NOTE_NV_CUINFO"
        /*0018*/ 	.short	0x0002
        /*001a*/ 	.short	0x0064
        /*001c*/ 	.short	0x0082
	.zero		2


//--------------------- .nv.info                  --------------------------
	.section	.nv.info,"",@"SHT_CUDA_INFO"
	.align	4


	//----- nvinfo : EIATTR_REGCOUNT
	.align		4
        /*0000*/ 	.byte	0x04, 0x2f
        /*0002*/ 	.short	(.L_4 - .L_3)
	.align		4
.L_3:
        /*0004*/ 	.word	index@(_Z3addiPfS_)
        /*0008*/ 	.word	0x0000001a


	//----- nvinfo : EIATTR_FRAME_SIZE
	.align		4
.L_4:
        /*000c*/ 	.byte	0x04, 0x11
        /*000e*/ 	.short	(.L_6 - .L_5)
	.align		4
.L_5:
        /*0010*/ 	.word	index@(_Z3addiPfS_)
        /*0014*/ 	.word	0x00000010


	//----- nvinfo : EIATTR_MIN_STACK_SIZE
	.align		4
.L_6:
        /*0018*/ 	.byte	0x04, 0x12
        /*001a*/ 	.short	(.L_8 - .L_7)
	.align		4
.L_7:
        /*001c*/ 	.word	index@(_Z3addiPfS_)
        /*0020*/ 	.word	0x00000010
.L_8:


//--------------------- .nv.compat                --------------------------
	.section	.nv.compat,"",@"SHT_CUDA_COMPAT_INFO"
	.align	4
        /*0000*/ 	.byte	0x02, 0x09, 0x00, 0x00, 0x02, 0x02, 0x01, 0x00, 0x02, 0x05, 0x05, 0x00, 0x03, 0x07, 0x01, 0x01
        /*0010*/ 	.byte	0x02, 0x03, 0x00, 0x00, 0x02, 0x06, 0x01, 0x00, 0x04, 0x0b, 0x08, 0x00, 0x09, 0x00, 0x00, 0x00
        /*0020*/ 	.byte	0x00, 0x00, 0x00, 0x00


//--------------------- .nv.info._Z3addiPfS_      --------------------------
	.section	.nv.info._Z3addiPfS_,"",@"SHT_CUDA_INFO"
	.sectionflags	@""
	.align	4


	//----- nvinfo : EIATTR_CUDA_API_VERSION
	.align		4
        /*0000*/ 	.byte	0x04, 0x37
        /*0002*/ 	.short	(.L_10 - .L_9)
.L_9:
        /*0004*/ 	.word	0x00000082


	//----- nvinfo : EIATTR_KPARAM_INFO
	.align		4
.L_10:
        /*0008*/ 	.byte	0x04, 0x17
        /*000a*/ 	.short	(.L_12 - .L_11)
.L_11:
        /*000c*/ 	.word	0x00000000
        /*0010*/ 	.short	0x0002
        /*0012*/ 	.short	0x0010
        /*0014*/ 	.byte	0x00, 0xf5, 0x21, 0x00


	//----- nvinfo : EIATTR_KPARAM_INFO
	.align		4
.L_12:
        /*0018*/ 	.byte	0x04, 0x17
        /*001a*/ 	.short	(.L_14 - .L_13)
.L_13:
        /*001c*/ 	.word	0x00000000
        /*0020*/ 	.short	0x0001
        /*0022*/ 	.short	0x0008
        /*0024*/ 	.byte	0x00, 0xf5, 0x21, 0x00


	//----- nvinfo : EIATTR_KPARAM_INFO
	.align		4
.L_14:
        /*0028*/ 	.byte	0x04, 0x17
        /*002a*/ 	.short	(.L_16 - .L_15)
.L_15:
        /*002c*/ 	.word	0x00000000
        /*0030*/ 	.short	0x0000
        /*0032*/ 	.short	0x0000
        /*0034*/ 	.byte	0x00, 0xf0, 0x11, 0x00


	//----- nvinfo : EIATTR_SPARSE_MMA_MASK
	.align		4
.L_16:
        /*0038*/ 	.byte	0x03, 0x50
        /*003a*/ 	.short	0x0000


	//----- nvinfo : EIATTR_MAXREG_COUNT
	.align		4
        /*003c*/ 	.byte	0x03, 0x1b
        /*003e*/ 	.short	0x00ff


	//----- nvinfo : EIATTR_EXTERNS
	.align		4
        /*0040*/ 	.byte	0x04, 0x0f
        /*0042*/ 	.short	(.L_18 - .L_17)


	//   ....[0]....
	.align		4
.L_17:
        /*0044*/ 	.word	index@(vprintf)


	//----- nvinfo : EIATTR_MERCURY_ISA_VERSION
	.align		4
.L_18:
        /*0048*/ 	.byte	0x03, 0x5f
        /*004a*/ 	.short	0x0101


	//----- nvinfo : EIATTR_VRC_CTA_INIT_COUNT
	.align		4
        /*004c*/ 	.byte	0x02, 0x4a
	.zero		1
	.zero		1


	//----- nvinfo : EIATTR_SYSCALL_OFFSETS
	.align		4
        /*0050*/ 	.byte	0x04, 0x46
        /*0052*/ 	.short	(.L_20 - .L_19)


	//   ....[0]....
.L_19:
        /*0054*/ 	.word	0x00000130


	//   ....[1]....
        /*0058*/ 	.word	0x000002a0


	//   ....[2]....
        /*005c*/ 	.word	0x00000350


	//----- nvinfo : EIATTR_EXIT_INSTR_OFFSETS
	.align		4
.L_20:
        /*0060*/ 	.byte	0x04, 0x1c
        /*0062*/ 	.short	(.L_22 - .L_21)


	//   ....[0]....
.L_21:
        /*0064*/ 	.word	0x000002b0


	//   ....[1]....
        /*0068*/ 	.word	0x00000360


	//----- nvinfo : EIATTR_CRS_STACK_SIZE
	.align		4
.L_22:
        /*006c*/ 	.byte	0x04, 0x1e
        /*006e*/ 	.short	(.L_24 - .L_23)
.L_23:
        /*0070*/ 	.word	0x00000000


	//----- nvinfo : EIATTR_CBANK_PARAM_SIZE
	.align		4
.L_24:
        /*0074*/ 	.byte	0x03, 0x19
        /*0076*/ 	.short	0x0018


	//----- nvinfo : EIATTR_PARAM_CBANK
	.align		4
        /*0078*/ 	.byte	0x04, 0x0a
        /*007a*/ 	.short	(.L_26 - .L_25)
	.align		4
.L_25:
        /*007c*/ 	.word	index@(.nv.constant0._Z3addiPfS_)
        /*0080*/ 	.short	0x0380
        /*0082*/ 	.short	0x0018


	//----- nvinfo : EIATTR_SW_WAR
	.align		4
.L_26:
        /*0084*/ 	.byte	0x04, 0x36
        /*0086*/ 	.short	(.L_28 - .L_27)
.L_27:
        /*0088*/ 	.word	0x00000008
.L_28:


//--------------------- .nv.callgraph             --------------------------
	.section	.nv.callgraph,"",@"SHT_CUDA_CALLGRAPH"
	.align	4
	.sectionentsize	8
	.align		4
        /*0000*/ 	.word	0x00000000
	.align		4
        /*0004*/ 	.word	0xffffffff
	.align		4
        /*0008*/ 	.word	index@(_Z3addiPfS_)
	.align		4
        /*000c*/ 	.word	index@(vprintf)
	.align		4
        /*0010*/ 	.word	0x00000000
	.align		4
        /*0014*/ 	.word	0xfffffffe
	.align		4
        /*0018*/ 	.word	0x00000000
	.align		4
        /*001c*/ 	.word	0xfffffffd
	.align		4
        /*0020*/ 	.word	0x00000000
	.align		4
        /*0024*/ 	.word	0xfffffffc


//--------------------- .nv.constant4             --------------------------
	.section	.nv.constant4,"a",@progbits
	.align	8
	.align		8
.nv.constant4:
        /*0000*/ 	.dword	vprintf
	.align		8
        /*0008*/ 	.dword	$str
	.align		8
        /*0010*/ 	.dword	$str$1
	.align		8
        /*0018*/ 	.dword	$str$2


//--------------------- .text._Z3addiPfS_         --------------------------
	.section	.text._Z3addiPfS_,"ax",@progbits
	.align	128
        .global         _Z3addiPfS_
        .type           _Z3addiPfS_,@function
        .size           _Z3addiPfS_,(.L_x_5 - _Z3addiPfS_)
        .other          _Z3addiPfS_,@"STO_CUDA_ENTRY STV_DEFAULT"
_Z3addiPfS_:
.text._Z3addiPfS_:
[----:B------:R-:W0:Y:S01]  /*0000*/  LDC R1, c[0x0][0x37c] ;  /* 0x0000df00ff017b82 */ /* 0x000e220000000800 */
[----:B------:R-:W1:Y:S01]  /*0010*/  LDCU UR4, c[0x0][0x2f8] ;  /* 0x00005f00ff0477ac */ /* 0x000e620008000800 */
[----:B0-----:R-:W-:Y:S01]  /*0020*/  VIADD R1, R1, 0xfffffff0 ;  /* 0xfffffff001017836 */ /* 0x001fe20000000000 */
[----:B------:R-:W0:Y:S04]  /*0030*/  LDCU UR5, c[0x0][0x2fc] ;  /* 0x00005f80ff0577ac */ /* 0x000e280008000800 */
[----:B-1----:R-:W-:-:S05]  /*0040*/  IADD3 R22, P0, PT, R1, UR4, RZ ;  /* 0x0000000401167c10 */ /* 0x002fca000ff1e0ff */
[----:B0-----:R-:W-:Y:S01]  /*0050*/  IMAD.X R2, RZ, RZ, UR5, P0 ;  /* 0x00000005ff027e24 */ /* 0x001fe200080e06ff */
[----:B------:R-:W-:Y:S01]  /*0060*/  CS2R.32 R0, SR_CLOCKLO ;  /* 0x0000000000007805 */ /* 0x000fe20000005000 */
[----:B------:R-:W0:Y:S01]  /*0070*/  S2R R16, SR_TID.X ;  /* 0x0000000000107919 */ /* 0x000e220000002100 */
[----:B------:R-:W-:Y:S01]  /*0080*/  MOV R23, 0x0 ;  /* 0x0000000000177802 */ /* 0x000fe20000000f00 */
[----:B------:R-:W1:Y:S01]  /*0090*/  LDCU.64 UR4, c[0x4][0x8] ;  /* 0x01000100ff0477ac */ /* 0x000e620008000a00 */
[----:B------:R-:W-:Y:S01]  /*00a0*/  IMAD.MOV.U32 R6, RZ, RZ, R22 ;  /* 0x000000ffff067224 */ /* 0x000fe200078e0016 */
[----:B------:R-:W0:Y:S01]  /*00b0*/  S2R R17, SR_CTAID.X ;  /* 0x0000000000117919 */ /* 0x000e220000002500 */
[----:B------:R2:W3:Y:S01]  /*00c0*/  LDC.64 R8, c[0x4][R23] ;  /* 0x0100000017087b82 */ /* 0x0004e20000000a00 */
[----:B------:R-:W-:Y:S01]  /*00d0*/  MOV R7, R2 ;  /* 0x0000000200077202 */ /* 0x000fe20000000f00 */
[----:B------:R2:W-:Y:S01]  /*00e0*/  STL [R1+0x8], R0 ;  /* 0x0000080001007387 */ /* 0x0005e20000100800 */
[----:B-1----:R-:W-:Y:S01]  /*00f0*/  MOV R4, UR4 ;  /* 0x0000000400047c02 */ /* 0x002fe20008000f00 */
[----:B------:R-:W-:-:S02]  /*0100*/  IMAD.U32 R5, RZ, RZ, UR5 ;  /* 0x00000005ff057e24 */ /* 0x000fc4000f8e00ff */
[----:B0-----:R2:W-:Y:S05]  /*0110*/  STL.64 [R1], R16 ;  /* 0x0000001001007387 */ /* 0x0015ea0000100a00 */
[----:B------:R-:W-:-:S07]  /*0120*/  LEPC R20, `(.L_x_0) ;  /* 0x000000001014794e */ /* 0x000fce0000000000 */
[----:B--23--:R-:W-:Y:S05]  /*0130*/  CALL.ABS.NOINC R8 ;  /* 0x0000000008007343 */ /* 0x00cfea0003c00000 */
.L_x_0:
[----:B------:R-:W0:Y:S01]  /*0140*/  LDC R18, c[0x0][0x360] ;  /* 0x0000d800ff127b82 */ /* 0x000e220000000800 */
[----:B------:R-:W1:Y:S01]  /*0150*/  LDCU UR4, c[0x0][0x380] ;  /* 0x00007000ff0477ac */ /* 0x000e620008000800 */
[----:B0-----:R-:W-:-:S05]  /*0160*/  IMAD R19, R17, R18, R16 ;  /* 0x0000001211137224 */ /* 0x001fca00078e0210 */
[----:B-1----:R-:W-:-:S13]  /*0170*/  ISETP.GE.AND P0, PT, R19, UR4, PT ;  /* 0x0000000413007c0c */ /* 0x002fda000bf06270 */
[----:B------:R-:W-:Y:S05]  /*0180*/  @P0 BRA `(.L_x_1) ;  /* 0x00000000004c0947 */ /* 0x000fea0003800000 */
[----:B------:R-:W0:Y:S01]  /*0190*/  LDC.64 R8, c[0x0][0x388] ;  /* 0x0000e200ff087b82 */ /* 0x000e220000000a00 */
[----:B------:R-:W1:Y:S01]  /*01a0*/  LDCU.64 UR4, c[0x0][0x358] ;  /* 0x00006b00ff0477ac */ /* 0x000e620008000a00 */
[----:B------:R-:W2:Y:S06]  /*01b0*/  LDCU.64 UR6, c[0x4][0x10] ;  /* 0x01000200ff0677ac */ /* 0x000eac0008000a00 */
[----:B------:R-:W3:Y:S01]  /*01c0*/  LDC.64 R10, c[0x0][0x390] ;  /* 0x0000e400ff0a7b82 */ /* 0x000ee20000000a00 */
[----:B0-----:R-:W-:-:S05]  /*01d0*/  IMAD.WIDE R8, R19, 0x4, R8 ;  /* 0x0000000413087825 */ /* 0x001fca00078e0208 */
[----:B-1----:R-:W4:Y:S01]  /*01e0*/  LDG.E R3, desc[UR4][R8.64] ;  /* 0x0000000408037981 */ /* 0x002f22000c1e1900 */
[----:B---3--:R-:W-:-:S05]  /*01f0*/  IMAD.WIDE R10, R19, 0x4, R10 ;  /* 0x00000004130a7825 */ /* 0x008fca00078e020a */
[----:B------:R-:W4:Y:S01]  /*0200*/  LDG.E R0, desc[UR4][R10.64] ;  /* 0x000000040a007981 */ /* 0x000f22000c1e1900 */
[----:B------:R0:W1:Y:S03]  /*0210*/  LDC.64 R12, c[0x4][R23] ;  /* 0x01000000170c7b82 */ /* 0x0000660000000a00 */
[----:B------:R0:W-:Y:S01]  /*0220*/  STL.128 [R1], R16 ;  /* 0x0000001001007387 */ /* 0x0001e20000100c00 */
[----:B--2---:R-:W-:Y:S01]  /*0230*/  IMAD.U32 R4, RZ, RZ, UR6 ;  /* 0x00000006ff047e24 */ /* 0x004fe2000f8e00ff */
[----:B------:R-:W-:Y:S01]  /*0240*/  MOV R5, UR7 ;  /* 0x0000000700057c02 */ /* 0x000fe20008000f00 */
[----:B------:R-:W-:Y:S01]  /*0250*/  IMAD.MOV.U32 R6, RZ, RZ, R22 ;  /* 0x000000ffff067224 */ /* 0x000fe200078e0016 */
[----:B------:R-:W-:Y:S01]  /*0260*/  MOV R7, R2 ;  /* 0x0000000200077202 */ /* 0x000fe20000000f00 */
[----:B----4-:R-:W-:-:S05]  /*0270*/  FADD R3, R3, R0 ;  /* 0x0000000003037221 */ /* 0x010fca0000000000 */
[----:B-1----:R0:W-:Y:S02]  /*0280*/  STG.E desc[UR4][R10.64], R3 ;  /* 0x000000030a007986 */ /* 0x0021e4000c101904 */
[----:B------:R-:W-:-:S07]  /*0290*/  LEPC R20, `(.L_x_2) ;  /* 0x000000001014794e */ /* 0x000fce0000000000 */
[----:B0-----:R-:W-:Y:S05]  /*02a0*/  CALL.ABS.NOINC R12 ;  /* 0x000000000c007343 */ /* 0x001fea0003c00000 */
.L_x_2:
[----:B------:R-:W-:Y:S05]  /*02b0*/  EXIT ;  /* 0x000000000000794d */ /* 0x000fea0003800000 */
.L_x_1:
[----:B------:R-:W-:Y:S01]  /*02c0*/  MOV R0, 0x0 ;  /* 0x0000000000007802 */ /* 0x000fe20000000f00 */
[----:B------:R0:W-:Y:S01]  /*02d0*/  STL [R1], R19 ;  /* 0x0000001301007387 */ /* 0x0001e20000100800 */
[----:B------:R-:W1:Y:S01]  /*02e0*/  LDCU.64 UR4, c[0x4][0x18] ;  /* 0x01000300ff0477ac */ /* 0x000e620008000a00 */
[----:B------:R-:W-:Y:S01]  /*02f0*/  IMAD.MOV.U32 R6, RZ, RZ, R22 ;  /* 0x000000ffff067224 */ /* 0x000fe200078e0016 */
[----:B------:R0:W2:Y:S01]  /*0300*/  LDC.64 R8, c[0x4][R0] ;  /* 0x0100000000087b82 */ /* 0x0000a20000000a00 */
[----:B------:R-:W-:Y:S01]  /*0310*/  MOV R7, R2 ;  /* 0x0000000200077202 */ /* 0x000fe20000000f00 */
[----:B-1----:R-:W-:Y:S01]  /*0320*/  IMAD.U32 R4, RZ, RZ, UR4 ;  /* 0x00000004ff047e24 */ /* 0x002fe2000f8e00ff */
[----:B0-----:R-:W-:-:S07]  /*0330*/  MOV R5, UR5 ;  /* 0x0000000500057c02 */ /* 0x001fce0008000f00 */
[----:B------:R-:W-:-:S07]  /*0340*/  LEPC R20, `(.L_x_3) ;  /* 0x000000001014794e */ /* 0x000fce0000000000 */
[----:B--2---:R-:W-:Y:S05]  /*0350*/  CALL.ABS.NOINC R8 ;  /* 0x0000000008007343 */ /* 0x004fea0003c00000 */
.L_x_3:
[----:B------:R-:W-:Y:S05]  /*0360*/  EXIT ;  /* 0x000000000000794d */ /* 0x000fea0003800000 */
.L_x_4:
[----:B------:R-:W-:-:S00]  /*0370*/  BRA `(.L_x_4) ;  /* 0xfffffffc00fc7947 */ /* 0x000fc0000383ffff */
[----:B------:R-:W-:-:S00]  /*0380*/  NOP ;  /* 0x0000000000007918 */ /* 0x000fc00000000000 */
[----:B------:R-:W-:-:S00]  /*0390*/  NOP ;  /* 0x0000000000007918 */ /* 0x000fc00000000000 */
[----:B------:R-:W-:-:S00]  /*03a0*/  NOP ;  /* 0x0000000000007918 */ /* 0x000fc00000000000 */
[----:B------:R-:W-:-:S00]  /*03b0*/  NOP ;  /* 0x0000000000007918 */ /* 0x000fc00000000000 */
[----:B------:R-:W-:-:S00]  /*03c0*/  NOP ;  /* 0x0000000000007918 */ /* 0x000fc00000000000 */
[----:B------:R-:W-:-:S00]  /*03d0*/  NOP ;  /* 0x0000000000007918 */ /* 0x000fc00000000000 */
[----:B------:R-:W-:-:S00]  /*03e0*/  NOP ;  /* 0x0000000000007918 */ /* 0x000fc00000000000 */
[----:B------:R-:W-:-:S00]  /*03f0*/  NOP ;  /* 0x0000000000007918 */ /* 0x000fc00000000000 */
.L_x_5:


//--------------------- .nv.global.init           --------------------------
	.section	.nv.global.init,"aw",@progbits
.nv.global.init:
	.type		$str$2,@object
	.size		$str$2,($str$1 - $str$2)
$str$2:
        /*0000*/ 	.byte	0x49, 0x6e, 0x76, 0x61, 0x6c, 0x69, 0x64, 0x20, 0x69, 0x6e, 0x64, 0x65, 0x78, 0x20, 0x69, 0x67
        /*0010*/ 	.byte	0x6e, 0x6f, 0x72, 0x65, 0x64, 0x3a, 0x20, 0x25, 0x64, 0x0a, 0x00
	.type		$str$1,@object
	.size		$str$1,($str - $str$1)
$str$1:
        /*001b*/ 	.byte	0x56, 0x61, 0x6c, 0x69, 0x64, 0x20, 0x69, 0x6e, 0x64, 0x65, 0x78, 0x3a, 0x20, 0x25, 0x64, 0x2c
        /*002b*/ 	.byte	0x20, 0x25, 0x64, 0x2c, 0x20, 0x25, 0x64, 0x2c, 0x20, 0x25, 0x64, 0x0a, 0x00
	.type		$str,@object
	.size		$str,(.L_0 - $str)
$str:
        /*0038*/ 	.byte	0x53, 0x74, 0x61, 0x72, 0x74, 0x65, 0x64, 0x20, 0x74, 0x68, 0x72, 0x65, 0x61, 0x64, 0x3a, 0x20
        /*0048*/ 	.byte	0x25, 0x64, 0x2c, 0x20, 0x62, 0x6c, 0x6f, 0x63, 0x6b, 0x69, 0x64, 0x3a, 0x20, 0x25, 0x64, 0x2c
        /*0058*/ 	.byte	0x20, 0x61, 0x74, 0x20, 0x74, 0x69, 0x6d, 0x65, 0x20, 0x25, 0x64, 0x0a, 0x00
.L_0:


//--------------------- .nv.shared.reserved.0     --------------------------
	.section	.nv.shared.reserved.0,"aw",@nobits
	.weak		__nv_reservedSMEM_offset_0_alias
	.size		__nv_reservedSMEM_offset_0_alias, 0, 64
	.other		__nv_reservedSMEM_offset_0_alias,@"STO_CUDA_RESERVED_SHARED STV_DEFAULT"
__nv_reservedSMEM_offset_0_alias:
	.zero		0
	.zero		64


//--------------------- .nv.constant0._Z3addiPfS_ --------------------------
	.section	.nv.constant0._Z3addiPfS_,"a",@progbits
	.sectionflags	@""
	.align	4
.nv.constant0._Z3addiPfS_:
	.zero		920


//--------------------- SYMBOLS --------------------------

	.type		.nv.reservedSmem.offset0,@object
	.size		.nv.reservedSmem.offset0,0x4
	.type		vprintf,@function
